//
// Generated by NVIDIA NVVM Compiler
//
// Compiler Build ID: CL-36424714
// Cuda compilation tools, release 13.0, V13.0.88
// Based on NVVM 20.0.0
//

.version 9.0
.target sm_100
.address_size 64

	// .globl	candidate4
// _ZZ10candidate4E15pad_temp_shared has been demoted
// _ZZ10candidate4E13kernel_shared has been demoted

.visible .entry candidate4(
	.param .u64 .ptr .align 1 candidate4_param_0,
	.param .u64 .ptr .align 1 candidate4_param_1,
	.param .u64 .ptr .align 1 candidate4_param_2
)
.maxntid 512
{
	.reg .pred 	%p<3>;
	.reg .b32 	%r<61>;
	.reg .b32 	%f<274>;
	.reg .b64 	%rd<16>;
	// demoted variable
	.shared .align 4 .b8 _ZZ10candidate4E15pad_temp_shared[16384];
	// demoted variable
	.shared .align 4 .b8 _ZZ10candidate4E13kernel_shared[16384];
	mov.u32 	%r13, %ctaid.x;
	mul.hi.u32 	%r14, %r13, -1840700269;
	shr.u32 	%r15, %r14, 2;
	mul.lo.s32 	%r1, %r15, 448;
	mul.lo.s32 	%r16, %r15, 7;
	sub.s32 	%r17, %r13, %r16;
	shl.b32 	%r2, %r17, 3;
	mov.b32 	%r58, 0;
	mov.f32 	%f266, 0f00000000;
	mov.u32 	%r19, %tid.x;
	mov.f32 	%f267, %f266;
	mov.f32 	%f268, %f266;
	mov.f32 	%f269, %f266;
	mov.f32 	%f270, %f266;
	mov.f32 	%f271, %f266;
	mov.f32 	%f272, %f266;
	mov.f32 	%f273, %f266;
$L__BB0_1:
	ld.param.u64 	%rd14, [candidate4_param_1];
	ld.param.u64 	%rd13, [candidate4_param_0];
	shr.u32 	%r20, %r19, 3;
	shl.b32 	%r21, %r19, 3;
	and.b32  	%r22, %r21, 64;
	and.b32  	%r23, %r19, 7;
	shl.b32 	%r24, %r19, 2;
	and.b32  	%r25, %r24, 28;
	or.b32  	%r26, %r22, %r25;
	mov.u32 	%r27, _ZZ10candidate4E15pad_temp_shared;
	add.s32 	%r28, %r26, %r27;
	add.s32 	%r59, %r28, 2048;
	bar.sync 	0;
	shr.u32 	%r29, %r19, 6;
	mul.lo.s32 	%r30, %r29, 3136;
	or.b32  	%r31, %r30, %r23;
	add.s32 	%r32, %r31, %r1;
	add.s32 	%r33, %r32, %r2;
	and.b32  	%r34, %r20, 7;
	mad.lo.s32 	%r35, %r34, 56, %r33;
	mad.lo.s32 	%r36, %r58, 200704, %r35;
	cvta.to.global.u64 	%rd4, %rd13;
	mul.wide.u32 	%rd5, %r36, 4;
	add.s64 	%rd6, %rd4, %rd5;
	ld.global.nc.f32 	%f26, [%rd6];
	add.s32 	%r37, %r27, %r24;
	st.shared.f32 	[%r37], %f26;
	ld.global.nc.f32 	%f27, [%rd6+100352];
	st.shared.f32 	[%r37+2048], %f27;
	ld.global.nc.f32 	%f28, [%rd6+200704];
	st.shared.f32 	[%r37+4096], %f28;
	ld.global.nc.f32 	%f29, [%rd6+301056];
	st.shared.f32 	[%r37+6144], %f29;
	ld.global.nc.f32 	%f30, [%rd6+401408];
	st.shared.f32 	[%r37+8192], %f30;
	ld.global.nc.f32 	%f31, [%rd6+501760];
	st.shared.f32 	[%r37+10240], %f31;
	ld.global.nc.f32 	%f32, [%rd6+602112];
	st.shared.f32 	[%r37+12288], %f32;
	ld.global.nc.f32 	%f33, [%rd6+702464];
	st.shared.f32 	[%r37+14336], %f33;
	shl.b32 	%r38, %r58, 6;
	and.b32  	%r39, %r24, 1792;
	and.b32  	%r40, %r19, 63;
	or.b32  	%r41, %r39, %r40;
	add.s32 	%r42, %r41, %r38;
	cvta.to.global.u64 	%rd7, %rd14;
	mul.wide.u32 	%rd8, %r42, 4;
	add.s64 	%rd9, %rd7, %rd8;
	ld.global.nc.f32 	%f34, [%rd9];
	mov.u32 	%r43, _ZZ10candidate4E13kernel_shared;
	add.s32 	%r44, %r43, %r24;
	st.shared.f32 	[%r44], %f34;
	ld.global.nc.f32 	%f35, [%rd9+8192];
	st.shared.f32 	[%r44+2048], %f35;
	ld.global.nc.f32 	%f36, [%rd9+16384];
	st.shared.f32 	[%r44+4096], %f36;
	ld.global.nc.f32 	%f37, [%rd9+24576];
	st.shared.f32 	[%r44+6144], %f37;
	ld.global.nc.f32 	%f38, [%rd9+32768];
	st.shared.f32 	[%r44+8192], %f38;
	ld.global.nc.f32 	%f39, [%rd9+40960];
	st.shared.f32 	[%r44+10240], %f39;
	ld.global.nc.f32 	%f40, [%rd9+49152];
	st.shared.f32 	[%r44+12288], %f40;
	ld.global.nc.f32 	%f41, [%rd9+57344];
	st.shared.f32 	[%r44+14336], %f41;
	bar.sync 	0;
	mov.b32 	%r60, 256;
$L__BB0_2:
	ld.shared.f32 	%f42, [%r59+-2048];
	mov.u32 	%r7, %tid.x;
	shr.u32 	%r8, %r7, 4;
	shl.b32 	%r45, %r8, 9;
	mov.u32 	%r46, _ZZ10candidate4E13kernel_shared;
	add.s32 	%r47, %r46, %r45;
	add.s32 	%r48, %r47, %r60;
	ld.shared.f32 	%f43, [%r48+-256];
	fma.rn.f32 	%f44, %f42, %f43, %f273;
	ld.shared.f32 	%f45, [%r59+-1920];
	fma.rn.f32 	%f46, %f45, %f43, %f269;
	ld.shared.f32 	%f47, [%r59+-1792];
	ld.shared.f32 	%f48, [%r48+-252];
	fma.rn.f32 	%f49, %f47, %f48, %f44;
	ld.shared.f32 	%f50, [%r59+-1664];
	fma.rn.f32 	%f51, %f50, %f48, %f46;
	ld.shared.f32 	%f52, [%r59+-1536];
	ld.shared.f32 	%f53, [%r48+-248];
	fma.rn.f32 	%f54, %f52, %f53, %f49;
	ld.shared.f32 	%f55, [%r59+-1408];
	fma.rn.f32 	%f56, %f55, %f53, %f51;
	ld.shared.f32 	%f57, [%r59+-1280];
	ld.shared.f32 	%f58, [%r48+-244];
	fma.rn.f32 	%f59, %f57, %f58, %f54;
	ld.shared.f32 	%f60, [%r59+-1152];
	fma.rn.f32 	%f61, %f60, %f58, %f56;
	ld.shared.f32 	%f62, [%r59+-1024];
	ld.shared.f32 	%f63, [%r48+-240];
	fma.rn.f32 	%f64, %f62, %f63, %f59;
	ld.shared.f32 	%f65, [%r59+-896];
	fma.rn.f32 	%f66, %f65, %f63, %f61;
	ld.shared.f32 	%f67, [%r59+-768];
	ld.shared.f32 	%f68, [%r48+-236];
	fma.rn.f32 	%f69, %f67, %f68, %f64;
	ld.shared.f32 	%f70, [%r59+-640];
	fma.rn.f32 	%f71, %f70, %f68, %f66;
	ld.shared.f32 	%f72, [%r59+-512];
	ld.shared.f32 	%f73, [%r48+-232];
	fma.rn.f32 	%f74, %f72, %f73, %f69;
	ld.shared.f32 	%f75, [%r59+-384];
	fma.rn.f32 	%f76, %f75, %f73, %f71;
	ld.shared.f32 	%f77, [%r59+-256];
	ld.shared.f32 	%f78, [%r48+-228];
	fma.rn.f32 	%f79, %f77, %f78, %f74;
	ld.shared.f32 	%f80, [%r59+-128];
	fma.rn.f32 	%f81, %f80, %f78, %f76;
	ld.shared.f32 	%f82, [%r59];
	ld.shared.f32 	%f83, [%r48+-224];
	fma.rn.f32 	%f84, %f82, %f83, %f79;
	ld.shared.f32 	%f85, [%r59+128];
	fma.rn.f32 	%f86, %f85, %f83, %f81;
	ld.shared.f32 	%f87, [%r59+256];
	ld.shared.f32 	%f88, [%r48+-220];
	fma.rn.f32 	%f89, %f87, %f88, %f84;
	ld.shared.f32 	%f90, [%r59+384];
	fma.rn.f32 	%f91, %f90, %f88, %f86;
	ld.shared.f32 	%f92, [%r59+512];
	ld.shared.f32 	%f93, [%r48+-216];
	fma.rn.f32 	%f94, %f92, %f93, %f89;
	ld.shared.f32 	%f95, [%r59+640];
	fma.rn.f32 	%f96, %f95, %f93, %f91;
	ld.shared.f32 	%f97, [%r59+768];
	ld.shared.f32 	%f98, [%r48+-212];
	fma.rn.f32 	%f99, %f97, %f98, %f94;
	ld.shared.f32 	%f100, [%r59+896];
	fma.rn.f32 	%f101, %f100, %f98, %f96;
	ld.shared.f32 	%f102, [%r59+1024];
	ld.shared.f32 	%f103, [%r48+-208];
	fma.rn.f32 	%f104, %f102, %f103, %f99;
	ld.shared.f32 	%f105, [%r59+1152];
	fma.rn.f32 	%f106, %f105, %f103, %f101;
	ld.shared.f32 	%f107, [%r59+1280];
	ld.shared.f32 	%f108, [%r48+-204];
	fma.rn.f32 	%f109, %f107, %f108, %f104;
	ld.shared.f32 	%f110, [%r59+1408];
	fma.rn.f32 	%f111, %f110, %f108, %f106;
	ld.shared.f32 	%f112, [%r59+1536];
	ld.shared.f32 	%f113, [%r48+-200];
	fma.rn.f32 	%f114, %f112, %f113, %f109;
	ld.shared.f32 	%f115, [%r59+1664];
	fma.rn.f32 	%f116, %f115, %f113, %f111;
	ld.shared.f32 	%f117, [%r59+1792];
	ld.shared.f32 	%f118, [%r48+-196];
	fma.rn.f32 	%f273, %f117, %f118, %f114;
	ld.shared.f32 	%f119, [%r59+1920];
	fma.rn.f32 	%f269, %f119, %f118, %f116;
	ld.shared.f32 	%f120, [%r59+-2016];
	fma.rn.f32 	%f121, %f120, %f43, %f272;
	ld.shared.f32 	%f122, [%r59+-1888];
	fma.rn.f32 	%f123, %f122, %f43, %f268;
	ld.shared.f32 	%f124, [%r59+-1760];
	fma.rn.f32 	%f125, %f124, %f48, %f121;
	ld.shared.f32 	%f126, [%r59+-1632];
	fma.rn.f32 	%f127, %f126, %f48, %f123;
	ld.shared.f32 	%f128, [%r59+-1504];
	fma.rn.f32 	%f129, %f128, %f53, %f125;
	ld.shared.f32 	%f130, [%r59+-1376];
	fma.rn.f32 	%f131, %f130, %f53, %f127;
	ld.shared.f32 	%f132, [%r59+-1248];
	fma.rn.f32 	%f133, %f132, %f58, %f129;
	ld.shared.f32 	%f134, [%r59+-1120];
	fma.rn.f32 	%f135, %f134, %f58, %f131;
	ld.shared.f32 	%f136, [%r59+-992];
	fma.rn.f32 	%f137, %f136, %f63, %f133;
	ld.shared.f32 	%f138, [%r59+-864];
	fma.rn.f32 	%f139, %f138, %f63, %f135;
	ld.shared.f32 	%f140, [%r59+-736];
	fma.rn.f32 	%f141, %f140, %f68, %f137;
	ld.shared.f32 	%f142, [%r59+-608];
	fma.rn.f32 	%f143, %f142, %f68, %f139;
	ld.shared.f32 	%f144, [%r59+-480];
	fma.rn.f32 	%f145, %f144, %f73, %f141;
	ld.shared.f32 	%f146, [%r59+-352];
	fma.rn.f32 	%f147, %f146, %f73, %f143;
	ld.shared.f32 	%f148, [%r59+-224];
	fma.rn.f32 	%f149, %f148, %f78, %f145;
	ld.shared.f32 	%f150, [%r59+-96];
	fma.rn.f32 	%f151, %f150, %f78, %f147;
	ld.shared.f32 	%f152, [%r59+32];
	fma.rn.f32 	%f153, %f152, %f83, %f149;
	ld.shared.f32 	%f154, [%r59+160];
	fma.rn.f32 	%f155, %f154, %f83, %f151;
	ld.shared.f32 	%f156, [%r59+288];
	fma.rn.f32 	%f157, %f156, %f88, %f153;
	ld.shared.f32 	%f158, [%r59+416];
	fma.rn.f32 	%f159, %f158, %f88, %f155;
	ld.shared.f32 	%f160, [%r59+544];
	fma.rn.f32 	%f161, %f160, %f93, %f157;
	ld.shared.f32 	%f162, [%r59+672];
	fma.rn.f32 	%f163, %f162, %f93, %f159;
	ld.shared.f32 	%f164, [%r59+800];
	fma.rn.f32 	%f165, %f164, %f98, %f161;
	ld.shared.f32 	%f166, [%r59+928];
	fma.rn.f32 	%f167, %f166, %f98, %f163;
	ld.shared.f32 	%f168, [%r59+1056];
	fma.rn.f32 	%f169, %f168, %f103, %f165;
	ld.shared.f32 	%f170, [%r59+1184];
	fma.rn.f32 	%f171, %f170, %f103, %f167;
	ld.shared.f32 	%f172, [%r59+1312];
	fma.rn.f32 	%f173, %f172, %f108, %f169;
	ld.shared.f32 	%f174, [%r59+1440];
	fma.rn.f32 	%f175, %f174, %f108, %f171;
	ld.shared.f32 	%f176, [%r59+1568];
	fma.rn.f32 	%f177, %f176, %f113, %f173;
	ld.shared.f32 	%f178, [%r59+1696];
	fma.rn.f32 	%f179, %f178, %f113, %f175;
	ld.shared.f32 	%f180, [%r59+1824];
	fma.rn.f32 	%f272, %f180, %f118, %f177;
	ld.shared.f32 	%f181, [%r59+1952];
	fma.rn.f32 	%f268, %f181, %f118, %f179;
	ld.shared.f32 	%f182, [%r48];
	fma.rn.f32 	%f183, %f42, %f182, %f271;
	fma.rn.f32 	%f184, %f45, %f182, %f267;
	ld.shared.f32 	%f185, [%r48+4];
	fma.rn.f32 	%f186, %f47, %f185, %f183;
	fma.rn.f32 	%f187, %f50, %f185, %f184;
	ld.shared.f32 	%f188, [%r48+8];
	fma.rn.f32 	%f189, %f52, %f188, %f186;
	fma.rn.f32 	%f190, %f55, %f188, %f187;
	ld.shared.f32 	%f191, [%r48+12];
	fma.rn.f32 	%f192, %f57, %f191, %f189;
	fma.rn.f32 	%f193, %f60, %f191, %f190;
	ld.shared.f32 	%f194, [%r48+16];
	fma.rn.f32 	%f195, %f62, %f194, %f192;
	fma.rn.f32 	%f196, %f65, %f194, %f193;
	ld.shared.f32 	%f197, [%r48+20];
	fma.rn.f32 	%f198, %f67, %f197, %f195;
	fma.rn.f32 	%f199, %f70, %f197, %f196;
	ld.shared.f32 	%f200, [%r48+24];
	fma.rn.f32 	%f201, %f72, %f200, %f198;
	fma.rn.f32 	%f202, %f75, %f200, %f199;
	ld.shared.f32 	%f203, [%r48+28];
	fma.rn.f32 	%f204, %f77, %f203, %f201;
	fma.rn.f32 	%f205, %f80, %f203, %f202;
	ld.shared.f32 	%f206, [%r48+32];
	fma.rn.f32 	%f207, %f82, %f206, %f204;
	fma.rn.f32 	%f208, %f85, %f206, %f205;
	ld.shared.f32 	%f209, [%r48+36];
	fma.rn.f32 	%f210, %f87, %f209, %f207;
	fma.rn.f32 	%f211, %f90, %f209, %f208;
	ld.shared.f32 	%f212, [%r48+40];
	fma.rn.f32 	%f213, %f92, %f212, %f210;
	fma.rn.f32 	%f214, %f95, %f212, %f211;
	ld.shared.f32 	%f215, [%r48+44];
	fma.rn.f32 	%f216, %f97, %f215, %f213;
	fma.rn.f32 	%f217, %f100, %f215, %f214;
	ld.shared.f32 	%f218, [%r48+48];
	fma.rn.f32 	%f219, %f102, %f218, %f216;
	fma.rn.f32 	%f220, %f105, %f218, %f217;
	ld.shared.f32 	%f221, [%r48+52];
	fma.rn.f32 	%f222, %f107, %f221, %f219;
	fma.rn.f32 	%f223, %f110, %f221, %f220;
	ld.shared.f32 	%f224, [%r48+56];
	fma.rn.f32 	%f225, %f112, %f224, %f222;
	fma.rn.f32 	%f226, %f115, %f224, %f223;
	ld.shared.f32 	%f227, [%r48+60];
	fma.rn.f32 	%f271, %f117, %f227, %f225;
	fma.rn.f32 	%f267, %f119, %f227, %f226;
	fma.rn.f32 	%f228, %f120, %f182, %f270;
	fma.rn.f32 	%f229, %f122, %f182, %f266;
	fma.rn.f32 	%f230, %f124, %f185, %f228;
	fma.rn.f32 	%f231, %f126, %f185, %f229;
	fma.rn.f32 	%f232, %f128, %f188, %f230;
	fma.rn.f32 	%f233, %f130, %f188, %f231;
	fma.rn.f32 	%f234, %f132, %f191, %f232;
	fma.rn.f32 	%f235, %f134, %f191, %f233;
	fma.rn.f32 	%f236, %f136, %f194, %f234;
	fma.rn.f32 	%f237, %f138, %f194, %f235;
	fma.rn.f32 	%f238, %f140, %f197, %f236;
	fma.rn.f32 	%f239, %f142, %f197, %f237;
	fma.rn.f32 	%f240, %f144, %f200, %f238;
	fma.rn.f32 	%f241, %f146, %f200, %f239;
	fma.rn.f32 	%f242, %f148, %f203, %f240;
	fma.rn.f32 	%f243, %f150, %f203, %f241;
	fma.rn.f32 	%f244, %f152, %f206, %f242;
	fma.rn.f32 	%f245, %f154, %f206, %f243;
	fma.rn.f32 	%f246, %f156, %f209, %f244;
	fma.rn.f32 	%f247, %f158, %f209, %f245;
	fma.rn.f32 	%f248, %f160, %f212, %f246;
	fma.rn.f32 	%f249, %f162, %f212, %f247;
	fma.rn.f32 	%f250, %f164, %f215, %f248;
	fma.rn.f32 	%f251, %f166, %f215, %f249;
	fma.rn.f32 	%f252, %f168, %f218, %f250;
	fma.rn.f32 	%f253, %f170, %f218, %f251;
	fma.rn.f32 	%f254, %f172, %f221, %f252;
	fma.rn.f32 	%f255, %f174, %f221, %f253;
	fma.rn.f32 	%f256, %f176, %f224, %f254;
	fma.rn.f32 	%f257, %f178, %f224, %f255;
	fma.rn.f32 	%f270, %f180, %f227, %f256;
	fma.rn.f32 	%f266, %f181, %f227, %f257;
	add.s32 	%r60, %r60, 64;
	add.s32 	%r59, %r59, 4096;
	setp.ne.s32 	%p1, %r60, 512;
	@%p1 bra 	$L__BB0_2;
	add.s32 	%r58, %r58, 1;
	setp.ne.s32 	%p2, %r58, 4;
	@%p2 bra 	$L__BB0_1;
	ld.param.u64 	%rd15, [candidate4_param_2];
	cvta.to.global.u64 	%rd10, %rd15;
	mul.lo.s32 	%r49, %r8, 6272;
	shl.b32 	%r50, %r7, 28;
	shr.s32 	%r51, %r50, 31;
	and.b32  	%r52, %r51, 112;
	and.b32  	%r53, %r7, 7;
	or.b32  	%r54, %r49, %r53;
	add.s32 	%r55, %r54, %r1;
	add.s32 	%r56, %r55, %r2;
	add.s32 	%r57, %r56, %r52;
	mul.wide.u32 	%rd11, %r57, 4;
	add.s64 	%rd12, %rd10, %rd11;
	st.global.f32 	[%rd12], %f273;
	st.global.f32 	[%rd12+896], %f269;
	st.global.f32 	[%rd12+224], %f272;
	st.global.f32 	[%rd12+1120], %f268;
	st.global.f32 	[%rd12+12544], %f271;
	st.global.f32 	[%rd12+13440], %f267;
	st.global.f32 	[%rd12+12768], %f270;
	st.global.f32 	[%rd12+13664], %f266;
	ret;

}


// ===== COMPILED SASS (sm_100) =====

	.target	sm_100

	.elftype	@"ET_EXEC"


//--------------------- .note.nv.tkinfo           --------------------------
	.section	.note.nv.tkinfo,"",@"SHT_NOTE"
	.sectionflags	@"SHF_NOTE_NV_TKINFO"
	.tkinfo
        /*0018*/ 	.word	0x00000002
        /*0030*/ 	.string	""
        /*0030*/ 	.string	"ptxas"
        /*0030*/ 	.string	"Cuda compilation tools, release 13.0, V13.0.88"
        /*0030*/ 	.string	"Build cuda_13.0.r13.0/compiler.36424714_0"
        /*0030*/ 	.string	"-arch sm_100 -m 64 "



//--------------------- .note.nv.cuinfo           --------------------------
	.section	.note.nv.cuinfo,"",@"SHT_NOTE"
	.sectionflags	@"SHF_NOTE_NV_CUINFO"
        /*0018*/ 	.short	0x0002
        /*001a*/ 	.short	0x0064
        /*001c*/ 	.short	0x0082
	.zero		2


//--------------------- .nv.info                  --------------------------
	.section	.nv.info,"",@"SHT_CUDA_INFO"
	.align	4


	//----- nvinfo : EIATTR_REGCOUNT
	.align		4
        /*0000*/ 	.byte	0x04, 0x2f
        /*0002*/ 	.short	(.L_1 - .L_0)
	.align		4
.L_0:
        /*0004*/ 	.word	index@(candidate4)
        /*0008*/ 	.word	0x00000020


	//----- nvinfo : EIATTR_FRAME_SIZE
	.align		4
.L_1:
        /*000c*/ 	.byte	0x04, 0x11
        /*000e*/ 	.short	(.L_3 - .L_2)
	.align		4
.L_2:
        /*0010*/ 	.word	index@(candidate4)
        /*0014*/ 	.word	0x00000000


	//----- nvinfo : EIATTR_MIN_STACK_SIZE
	.align		4
.L_3:
        /*0018*/ 	.byte	0x04, 0x12
        /*001a*/ 	.short	(.L_5 - .L_4)
	.align		4
.L_4:
        /*001c*/ 	.word	index@(candidate4)
        /*0020*/ 	.word	0x00000000
.L_5:


//--------------------- .nv.compat                --------------------------
	.section	.nv.compat,"",@"SHT_CUDA_COMPAT_INFO"
	.align	4
        /*0000*/ 	.byte	0x02, 0x09, 0x00, 0x00, 0x02, 0x02, 0x01, 0x00, 0x02, 0x05, 0x05, 0x00, 0x03, 0x07, 0x01, 0x01
        /*0010*/ 	.byte	0x02, 0x03, 0x00, 0x00, 0x02, 0x06, 0x01, 0x00, 0x04, 0x0b, 0x08, 0x00, 0x09, 0x00, 0x00, 0x00
        /*0020*/ 	.byte	0x00, 0x00, 0x00, 0x00


//--------------------- .nv.info.candidate4       --------------------------
	.section	.nv.info.candidate4,"",@"SHT_CUDA_INFO"
	.sectionflags	@""
	.align	4


	//----- nvinfo : EIATTR_CUDA_API_VERSION
	.align		4
        /*0000*/ 	.byte	0x04, 0x37
        /*0002*/ 	.short	(.L_7 - .L_6)
.L_6:
        /*0004*/ 	.word	0x00000082


	//----- nvinfo : EIATTR_KPARAM_INFO
	.align		4
.L_7:
        /*0008*/ 	.byte	0x04, 0x17
        /*000a*/ 	.short	(.L_9 - .L_8)
.L_8:
        /*000c*/ 	.word	0x00000000
        /*0010*/ 	.short	0x0002
        /*0012*/ 	.short	0x0010
        /*0014*/ 	.byte	0x00, 0xf5, 0x21, 0x00


	//----- nvinfo : EIATTR_KPARAM_INFO
	.align		4
.L_9:
        /*0018*/ 	.byte	0x04, 0x17
        /*001a*/ 	.short	(.L_11 - .L_10)
.L_10:
        /*001c*/ 	.word	0x00000000
        /*0020*/ 	.short	0x0001
        /*0022*/ 	.short	0x0008
        /*0024*/ 	.byte	0x00, 0xf5, 0x21, 0x00


	//----- nvinfo : EIATTR_KPARAM_INFO
	.align		4
.L_11:
        /*0028*/ 	.byte	0x04, 0x17
        /*002a*/ 	.short	(.L_13 - .L_12)
.L_12:
        /*002c*/ 	.word	0x00000000
        /*0030*/ 	.short	0x0000
        /*0032*/ 	.short	0x0000
        /*0034*/ 	.byte	0x00, 0xf5, 0x21, 0x00


	//----- nvinfo : EIATTR_SPARSE_MMA_MASK
	.align		4
.L_13:
        /*0038*/ 	.byte	0x03, 0x50
        /*003a*/ 	.short	0x0000


	//----- nvinfo : EIATTR_MAXREG_COUNT
	.align		4
        /*003c*/ 	.byte	0x03, 0x1b
        /*003e*/ 	.short	0x0080


	//----- nvinfo : EIATTR_NUM_BARRIERS
	.align		4
        /*0040*/ 	.byte	0x02, 0x4c
        /*0042*/ 	.byte	0x01
	.zero		1


	//----- nvinfo : EIATTR_MERCURY_ISA_VERSION
	.align		4
        /*0044*/ 	.byte	0x03, 0x5f
        /*0046*/ 	.short	0x0101


	//----- nvinfo : EIATTR_VRC_CTA_INIT_COUNT
	.align		4
        /*0048*/ 	.byte	0x02, 0x4a
	.zero		1
	.zero		1


	//----- nvinfo : EIATTR_EXIT_INSTR_OFFSETS
	.align		4
        /*004c*/ 	.byte	0x04, 0x1c
        /*004e*/ 	.short	(.L_15 - .L_14)


	//   ....[0]....
.L_14:
        /*0050*/ 	.word	0x00001300


	//----- nvinfo : EIATTR_MAX_THREADS
	.align		4
.L_15:
        /*0054*/ 	.byte	0x04, 0x05
        /*0056*/ 	.short	(.L_17 - .L_16)
.L_16:
        /*0058*/ 	.word	0x00000200
        /*005c*/ 	.word	0x00000001
        /*0060*/ 	.word	0x00000001


	//----- nvinfo : EIATTR_CBANK_PARAM_SIZE
	.align		4
.L_17:
        /*0064*/ 	.byte	0x03, 0x19
        /*0066*/ 	.short	0x0018


	//----- nvinfo : EIATTR_PARAM_CBANK
	.align		4
        /*0068*/ 	.byte	0x04, 0x0a
        /*006a*/ 	.short	(.L_19 - .L_18)
	.align		4
.L_18:
        /*006c*/ 	.word	index@(.nv.constant0.candidate4)
        /*0070*/ 	.short	0x0380
        /*0072*/ 	.short	0x0018


	//----- nvinfo : EIATTR_SW_WAR
	.align		4
.L_19:
        /*0074*/ 	.byte	0x04, 0x36
        /*0076*/ 	.short	(.L_21 - .L_20)
.L_20:
        /*0078*/ 	.word	0x00000008
.L_21:


//--------------------- .nv.callgraph             --------------------------
	.section	.nv.callgraph,"",@"SHT_CUDA_CALLGRAPH"
	.align	4
	.sectionentsize	8
	.align		4
        /*0000*/ 	.word	0x00000000
	.align		4
        /*0004*/ 	.word	0xffffffff
	.align		4
        /*0008*/ 	.word	0x00000000
	.align		4
        /*000c*/ 	.word	0xfffffffe
	.align		4
        /*0010*/ 	.word	0x00000000
	.align		4
        /*0014*/ 	.word	0xfffffffd
	.align		4
        /*0018*/ 	.word	0x00000000
	.align		4
        /*001c*/ 	.word	0xfffffffc


//--------------------- .text.candidate4          --------------------------
	.section	.text.candidate4,"ax",@progbits
	.align	128
        .global         candidate4
        .type           candidate4,@function
        .size           candidate4,(.L_x_3 - candidate4)
        .other          candidate4,@"STO_CUDA_ENTRY STV_DEFAULT"
candidate4:
.text.candidate4:
[----:B------:R-:W-:Y:S01]  /*0000*/  LDC R1, c[0x0][0x37c] ;  /* 0x0000df00ff017b82 */ /* 0x000fe20000000800 */
[----:B------:R-:W0:Y:S01]  /*0010*/  S2R R7, SR_CTAID.X ;  /* 0x0000000000077919 */ /* 0x000e220000002500 */
[----:B------:R-:W-:Y:S01]  /*0020*/  HFMA2 R5, -RZ, RZ, 0, 0 ;  /* 0x00000000ff057431 */ /* 0x000fe200000001ff */
[----:B------:R-:W-:Y:S01]  /*0030*/  CS2R R22, SRZ ;  /* 0x0000000000167805 */ /* 0x000fe2000001ff00 */
[----:B------:R-:W-:Y:S01]  /*0040*/  HFMA2 R25, -RZ, RZ, 0, 0 ;  /* 0x00000000ff197431 */ /* 0x000fe200000001ff */
[----:B------:R-:W1:Y:S01]  /*0050*/  S2R R0, SR_TID.X ;  /* 0x0000000000007919 */ /* 0x000e620000002100 */
[----:B------:R-:W-:Y:S01]  /*0060*/  HFMA2 R17, -RZ, RZ, 0, 0 ;  /* 0x00000000ff117431 */ /* 0x000fe200000001ff */
[----:B------:R-:W-:Y:S01]  /*0070*/  MOV R19, RZ ;  /* 0x000000ff00137202 */ /* 0x000fe20000000f00 */
[----:B------:R-:W-:Y:S01]  /*0080*/  HFMA2 R21, -RZ, RZ, 0, 0 ;  /* 0x00000000ff157431 */ /* 0x000fe200000001ff */
[----:B------:R-:W-:Y:S01]  /*0090*/  MOV R27, RZ ;  /* 0x000000ff001b7202 */ /* 0x000fe20000000f00 */
[----:B------:R-:W2:Y:S01]  /*00a0*/  LDCU.64 UR8, c[0x0][0x358] ;  /* 0x00006b00ff0877ac */ /* 0x000ea20008000a00 */
[----:B------:R-:W-:Y:S01]  /*00b0*/  MOV R29, RZ ;  /* 0x000000ff001d7202 */ /* 0x000fe20000000f00 */
[----:B0-----:R-:W-:-:S05]  /*00c0*/  IMAD.HI.U32 R16, R7, -0x6db6db6d, RZ ;  /* 0x9249249307107827 */ /* 0x001fca00078e00ff */
[----:B------:R-:W-:-:S05]  /*00d0*/  SHF.R.U32.HI R16, RZ, 0x2, R16 ;  /* 0x00000002ff107819 */ /* 0x000fca0000011610 */
[----:B-12---:R-:W-:-:S07]  /*00e0*/  IMAD R7, R16, -0x7, R7 ;  /* 0xfffffff910077824 */ /* 0x006fce00078e0207 */
.L_x_1:
[----:B------:R-:W-:Y:S01]  /*00f0*/  LOP3.LUT R6, R0, 0x7, RZ, 0xc0, !PT ;  /* 0x0000000700067812 */ /* 0x000fe200078ec0ff */
[----:B------:R-:W0:Y:S01]  /*0100*/  LDC.64 R8, c[0x0][0x380] ;  /* 0x0000e000ff087b82 */ /* 0x000e220000000a00 */
[--C-:B------:R-:W-:Y:S02]  /*0110*/  SHF.R.U32.HI R3, RZ, 0x6, R0.reuse ;  /* 0x00000006ff037819 */ /* 0x100fe40000011600 */
[----:B------:R-:W-:-:S03]  /*0120*/  SHF.R.U32.HI R2, RZ, 0x3, R0 ;  /* 0x00000003ff027819 */ /* 0x000fc60000011600 */
[----:B------:R-:W-:-:S04]  /*0130*/  IMAD R3, R3, 0xc40, R6 ;  /* 0x00000c4003037824 */ /* 0x000fc800078e0206 */
[----:B------:R-:W-:Y:S01]  /*0140*/  IMAD R4, R16, 0x1c0, R3 ;  /* 0x000001c010047824 */ /* 0x000fe200078e0203 */
[----:B------:R-:W-:-:S04]  /*0150*/  LOP3.LUT R3, R2, 0x7, RZ, 0xc0, !PT ;  /* 0x0000000702037812 */ /* 0x000fc800078ec0ff */
[----:B------:R-:W-:-:S05]  /*0160*/  LEA R4, R7, R4, 0x3 ;  /* 0x0000000407047211 */ /* 0x000fca00078e18ff */
[----:B------:R-:W-:-:S04]  /*0170*/  IMAD R4, R3, 0x38, R4 ;  /* 0x0000003803047824 */ /* 0x000fc800078e0204 */
[----:B------:R-:W-:-:S04]  /*0180*/  IMAD R3, R5, 0x31000, R4 ;  /* 0x0003100005037824 */ /* 0x000fc800078e0204 */
[----:B0-----:R-:W-:Y:S01]  /*0190*/  IMAD.WIDE.U32 R8, R3, 0x4, R8 ;  /* 0x0000000403087825 */ /* 0x001fe200078e0008 */
[----:B------:R-:W0:Y:S04]  /*01a0*/  S2UR UR5, SR_CgaCtaId ;  /* 0x00000000000579c3 */ /* 0x000e280000008800 */
[----:B------:R-:W2:Y:S04]  /*01b0*/  LDG.E.CONSTANT R20, desc[UR8][R8.64] ;  /* 0x0000000808147981 */ /* 0x000ea8000c1e9900 */
[----:B------:R-:W3:Y:S01]  /*01c0*/  LDG.E.CONSTANT R11, desc[UR8][R8.64+0x18800] ;  /* 0x01880008080b7981 */ /* 0x000ee2000c1e9900 */
[----:B------:R-:W1:Y:S03]  /*01d0*/  LDC.64 R2, c[0x0][0x388] ;  /* 0x0000e200ff027b82 */ /* 0x000e660000000a00 */
[----:B------:R-:W4:Y:S01]  /*01e0*/  LDG.E.CONSTANT R13, desc[UR8][R8.64+0x62000] ;  /* 0x06200008080d7981 */ /* 0x000f22000c1e9900 */
[----:B------:R-:W-:-:S03]  /*01f0*/  SHF.L.U32 R10, R0, 0x2, RZ ;  /* 0x00000002000a7819 */ /* 0x000fc600000006ff */
[----:B------:R-:W5:Y:S01]  /*0200*/  LDG.E.CONSTANT R4, desc[UR8][R8.64+0x31000] ;  /* 0x0310000808047981 */ /* 0x000f62000c1e9900 */
[----:B------:R-:W-:Y:S01]  /*0210*/  LOP3.LUT R12, R10, 0x700, RZ, 0xc0, !PT ;  /* 0x000007000a0c7812 */ /* 0x000fe200078ec0ff */
[----:B------:R-:W-:Y:S02]  /*0220*/  UMOV UR4, 0x400 ;  /* 0x0000040000047882 */ /* 0x000fe40000000000 */
[----:B------:R-:W5:Y:S01]  /*0230*/  LDG.E.CONSTANT R15, desc[UR8][R8.64+0x49800] ;  /* 0x04980008080f7981 */ /* 0x000f62000c1e9900 */
[----:B------:R-:W-:Y:S01]  /*0240*/  LOP3.LUT R24, R12, 0x3f, R0, 0xf8, !PT ;  /* 0x0000003f0c187812 */ /* 0x000fe200078ef800 */
[----:B0-----:R-:W-:Y:S01]  /*0250*/  ULEA UR6, UR5, UR4, 0x18 ;  /* 0x0000000405067291 */ /* 0x001fe2000f8ec0ff */
[----:B------:R-:W-:Y:S02]  /*0260*/  BAR.SYNC.DEFER_BLOCKING 0x0 ;  /* 0x0000000000007b1d */ /* 0x000fe40000010000 */
[----:B------:R-:W-:-:S05]  /*0270*/  LEA R24, R5, R24, 0x6 ;  /* 0x0000001805187211 */ /* 0x000fca00078e30ff */
[----:B-1----:R-:W-:Y:S01]  /*0280*/  IMAD.WIDE.U32 R2, R24, 0x4, R2 ;  /* 0x0000000418027825 */ /* 0x002fe200078e0002 */
[----:B------:R-:W5:Y:S04]  /*0290*/  LDG.E.CONSTANT R12, desc[UR8][R8.64+0x7a800] ;  /* 0x07a80008080c7981 */ /* 0x000f68000c1e9900 */
[----:B------:R-:W5:Y:S04]  /*02a0*/  LDG.E.CONSTANT R14, desc[UR8][R8.64+0x93000] ;  /* 0x09300008080e7981 */ /* 0x000f68000c1e9900 */
[----:B------:R-:W5:Y:S04]  /*02b0*/  LDG.E.CONSTANT R18, desc[UR8][R8.64+0xab800] ;  /* 0x0ab8000808127981 */ /* 0x000f68000c1e9900 */
[----:B------:R-:W5:Y:S04]  /*02c0*/  LDG.E.CONSTANT R24, desc[UR8][R2.64] ;  /* 0x0000000802187981 */ /* 0x000f68000c1e9900 */
[----:B------:R-:W5:Y:S04]  /*02d0*/  LDG.E.CONSTANT R26, desc[UR8][R2.64+0x2000] ;  /* 0x00200008021a7981 */ /* 0x000f68000c1e9900 */
[----:B------:R-:W5:Y:S04]  /*02e0*/  LDG.E.CONSTANT R9, desc[UR8][R2.64+0x4000] ;  /* 0x0040000802097981 */ /* 0x000f68000c1e9900 */
[----:B------:R-:W5:Y:S04]  /*02f0*/  LDG.E.CONSTANT R8, desc[UR8][R2.64+0x6000] ;  /* 0x0060000802087981 */ /* 0x000f68000c1e9900 */
[----:B------:R-:W5:Y:S04]  /*0300*/  LDG.E.CONSTANT R28, desc[UR8][R2.64+0x8000] ;  /* 0x00800008021c7981 */ /* 0x000f68000c1e9900 */
[----:B--2---:R0:W-:Y:S04]  /*0310*/  STS [R10+UR6], R20 ;  /* 0x000000140a007988 */ /* 0x0041e80008000806 */
[----:B---3--:R1:W-:Y:S04]  /*0320*/  STS [R10+UR6+0x800], R11 ;  /* 0x0008000b0a007988 */ /* 0x0083e80008000806 */
[----:B----4-:R2:W-:Y:S04]  /*0330*/  STS [R10+UR6+0x2000], R13 ;  /* 0x0020000d0a007988 */ /* 0x0105e80008000806 */
[----:B0-----:R-:W3:Y:S04]  /*0340*/  LDG.E.CONSTANT R20, desc[UR8][R2.64+0xa000] ;  /* 0x00a0000802147981 */ /* 0x001ee8000c1e9900 */
[----:B-1----:R-:W4:Y:S04]  /*0350*/  LDG.E.CONSTANT R11, desc[UR8][R2.64+0xc000] ;  /* 0x00c00008020b7981 */ /* 0x002f28000c1e9900 */
[----:B--2---:R0:W2:Y:S01]  /*0360*/  LDG.E.CONSTANT R13, desc[UR8][R2.64+0xe000] ;  /* 0x00e00008020d7981 */ /* 0x0040a2000c1e9900 */
[----:B------:R-:W-:-:S03]  /*0370*/  UIADD3 UR4, UPT, UPT, UR4, 0x4000, URZ ;  /* 0x0000400004047890 */ /* 0x000fc6000fffe0ff */
[----:B-----5:R1:W-:Y:S01]  /*0380*/  STS [R10+UR6+0x1000], R4 ;  /* 0x001000040a007988 */ /* 0x0203e20008000806 */
[----:B------:R-:W-:Y:S01]  /*0390*/  ULEA UR4, UR5, UR4, 0x18 ;  /* 0x0000000405047291 */ /* 0x000fe2000f8ec0ff */
[----:B-1----:R-:W-:Y:S02]  /*03a0*/  SHF.L.U32 R4, R0, 0x3, RZ ;  /* 0x0000000300047819 */ /* 0x002fe400000006ff */
[----:B------:R-:W1:Y:S01]  /*03b0*/  S2R R0, SR_TID.X ;  /* 0x0000000000007919 */ /* 0x000e620000002100 */
[----:B------:R-:W-:Y:S04]  /*03c0*/  STS [R10+UR6+0x1800], R15 ;  /* 0x0018000f0a007988 */ /* 0x000fe80008000806 */
[----:B------:R-:W-:Y:S04]  /*03d0*/  STS [R10+UR6+0x2800], R12 ;  /* 0x0028000c0a007988 */ /* 0x000fe80008000806 */
[----:B------:R-:W-:Y:S04]  /*03e0*/  STS [R10+UR6+0x3000], R14 ;  /* 0x0030000e0a007988 */ /* 0x000fe80008000806 */
[----:B------:R-:W-:Y:S04]  /*03f0*/  STS [R10+UR6+0x3800], R18 ;  /* 0x003800120a007988 */ /* 0x000fe80008000806 */
[----:B------:R-:W-:Y:S04]  /*0400*/  STS [R10+UR4], R24 ;  /* 0x000000180a007988 */ /* 0x000fe80008000804 */
[----:B------:R-:W-:Y:S04]  /*0410*/  STS [R10+UR4+0x800], R26 ;  /* 0x0008001a0a007988 */ /* 0x000fe80008000804 */
[----:B------:R5:W-:Y:S04]  /*0420*/  STS [R10+UR4+0x1000], R9 ;  /* 0x001000090a007988 */ /* 0x000be80008000804 */
[----:B------:R1:W-:Y:S04]  /*0430*/  STS [R10+UR4+0x1800], R8 ;  /* 0x001800080a007988 */ /* 0x0003e80008000804 */
[----:B------:R2:W-:Y:S01]  /*0440*/  STS [R10+UR4+0x2000], R28 ;  /* 0x0020001c0a007988 */ /* 0x0005e20008000804 */
[----:B0-----:R-:W-:-:S02]  /*0450*/  LOP3.LUT R3, R4, 0x40, RZ, 0xc0, !PT ;  /* 0x0000004004037812 */ /* 0x001fc400078ec0ff */
[----:B------:R-:W-:Y:S02]  /*0460*/  IADD3 R5, PT, PT, R5, 0x1, RZ ;  /* 0x0000000105057810 */ /* 0x000fe40007ffe0ff */
[----:B------:R-:W-:Y:S02]  /*0470*/  LOP3.LUT R2, R3, 0x1c, R10, 0xf8, !PT ;  /* 0x0000001c03027812 */ /* 0x000fe400078ef80a */
[----:B-----5:R-:W-:Y:S02]  /*0480*/  MOV R9, UR6 ;  /* 0x0000000600097c02 */ /* 0x020fe40008000f00 */
[----:B-1----:R-:W-:Y:S02]  /*0490*/  SHF.R.U32.HI R3, RZ, 0x4, R0 ;  /* 0x00000004ff037819 */ /* 0x002fe40000011600 */
[----:B------:R-:W-:Y:S02]  /*04a0*/  ISETP.NE.AND P0, PT, R5, 0x4, PT ;  /* 0x000000040500780c */ /* 0x000fe40003f05270 */
[----:B------:R-:W-:-:S02]  /*04b0*/  IADD3 R2, PT, PT, R2, 0x800, R9 ;  /* 0x0000080002027810 */ /* 0x000fc40007ffe009 */
[----:B------:R-:W-:Y:S01]  /*04c0*/  LEA R4, R3, UR4, 0x9 ;  /* 0x0000000403047c11 */ /* 0x000fe2000f8e48ff */
[----:B---3--:R0:W-:Y:S04]  /*04d0*/  STS [R10+UR4+0x2800], R20 ;  /* 0x002800140a007988 */ /* 0x0081e80008000804 */
[----:B----4-:R0:W-:Y:S04]  /*04e0*/  STS [R10+UR4+0x3000], R11 ;  /* 0x0030000b0a007988 */ /* 0x0101e80008000804 */
[----:B--2---:R0:W-:Y:S01]  /*04f0*/  STS [R10+UR4+0x3800], R13 ;  /* 0x0038000d0a007988 */ /* 0x0041e20008000804 */
[----:B------:R-:W-:Y:S01]  /*0500*/  UMOV UR4, 0x100 ;  /* 0x0000010000047882 */ /* 0x000fe20000000000 */
[----:B------:R-:W-:Y:S06]  /*0510*/  BAR.SYNC.DEFER_BLOCKING 0x0 ;  /* 0x0000000000007b1d */ /* 0x000fec0000010000 */
.L_x_0:
[----:B------:R-:W-:Y:S04]  /*0520*/  LDS R24, [R2+-0x800] ;  /* 0xfff8000002187984 */ /* 0x000fe80000000800 */
[----:B0-----:R-:W0:Y:S04]  /*0530*/  LDS.128 R8, [R4+UR4+-0x100] ;  /* 0xffff000404087984 */ /* 0x001e280008000c00 */
[----:B------:R-:W1:Y:S04]  /*0540*/  LDS.128 R12, [R4+UR4] ;  /* 0x00000004040c7984 */ /* 0x000e680008000c00 */
[----:B------:R-:W2:Y:S04]  /*0550*/  LDS R20, [R2+-0x7e0] ;  /* 0xfff8200002147984 */ /* 0x000ea80000000800 */
[----:B------:R-:W3:Y:S01]  /*0560*/  LDS R28, [R2+-0x780] ;  /* 0xfff88000021c7984 */ /* 0x000ee20000000800 */
[C---:B0-----:R-:W-:Y:S01]  /*0570*/  FFMA R21, R24.reuse, R8, R21 ;  /* 0x0000000818157223 */ /* 0x041fe20000000015 */
[----:B-1----:R-:W-:-:S02]  /*0580*/  FFMA R24, R24, R12, R17 ;  /* 0x0000000c18187223 */ /* 0x002fc40000000011 */
[----:B------:R-:W0:Y:S01]  /*0590*/  LDS R17, [R2+-0x760] ;  /* 0xfff8a00002117984 */ /* 0x000e220000000800 */
[----:B--2---:R-:W-:Y:S01]  /*05a0*/  FFMA R18, R8, R20, R29 ;  /* 0x0000001408127223 */ /* 0x004fe2000000001d */
[----:B------:R-:W-:Y:S02]  /*05b0*/  FFMA R20, R20, R12, R27 ;  /* 0x0000000c14147223 */ /* 0x000fe4000000001b */
[----:B------:R-:W1:Y:S01]  /*05c0*/  LDS R27, [R2+-0x700] ;  /* 0xfff90000021b7984 */ /* 0x000e620000000800 */
[----:B---3--:R-:W-:Y:S01]  /*05d0*/  FFMA R26, R8, R28, R25 ;  /* 0x0000001c081a7223 */ /* 0x008fe20000000019 */
[-C--:B------:R-:W-:Y:S02]  /*05e0*/  FFMA R28, R28, R12.reuse, R19 ;  /* 0x0000000c1c1c7223 */ /* 0x080fe40000000013 */
[----:B------:R-:W2:Y:S01]  /*05f0*/  LDS R19, [R2+-0x680] ;  /* 0xfff9800002137984 */ /* 0x000ea20000000800 */
[----:B0-----:R-:W-:Y:S01]  /*0600*/  FFMA R29, R8, R17, R23 ;  /* 0x00000011081d7223 */ /* 0x001fe20000000017 */
[----:B------:R-:W-:-:S02]  /*0610*/  FFMA R12, R17, R12, R22 ;  /* 0x0000000c110c7223 */ /* 0x000fc40000000016 */
[----:B------:R-:W0:Y:S01]  /*0620*/  LDS R17, [R2+-0x6e0] ;  /* 0xfff9200002117984 */ /* 0x000e220000000800 */
[C---:B-1----:R-:W-:Y:S01]  /*0630*/  FFMA R23, R27.reuse, R9, R21 ;  /* 0x000000091b177223 */ /* 0x042fe20000000015 */
[----:B------:R-:W-:Y:S02]  /*0640*/  FFMA R27, R27, R13, R24 ;  /* 0x0000000d1b1b7223 */ /* 0x000fe40000000018 */
[----:B------:R-:W1:Y:S01]  /*0650*/  LDS R22, [R2+-0x660] ;  /* 0xfff9a00002167984 */ /* 0x000e620000000800 */
[C---:B--2---:R-:W-:Y:S01]  /*0660*/  FFMA R8, R19.reuse, R9, R26 ;  /* 0x0000000913087223 */ /* 0x044fe2000000001a */
[----:B------:R-:W-:Y:S02]  /*0670*/  FFMA R19, R19, R13, R28 ;  /* 0x0000000d13137223 */ /* 0x000fe4000000001c */
[----:B------:R-:W2:Y:S04]  /*0680*/  LDS R21, [R2+-0x580] ;  /* 0xfffa800002157984 */ /* 0x000ea80000000800 */
[----:B------:R-:W3:Y:S04]  /*0690*/  LDS R28, [R2+-0x600] ;  /* 0xfffa0000021c7984 */ /* 0x000ee80000000800 */
[----:B------:R-:W4:Y:S04]  /*06a0*/  LDS R24, [R2+-0x560] ;  /* 0xfffaa00002187984 */ /* 0x000f280000000800 */
[----:B------:R-:W5:Y:S01]  /*06b0*/  LDS R26, [R2+-0x5e0] ;  /* 0xfffa2000021a7984 */ /* 0x000f620000000800 */
[C---:B0-----:R-:W-:Y:S01]  /*06c0*/  FFMA R25, R17.reuse, R9, R18 ;  /* 0x0000000911197223 */ /* 0x041fe20000000012 */
[----:B------:R-:W-:-:S02]  /*06d0*/  FFMA R17, R17, R13, R20 ;  /* 0x0000000d11117223 */ /* 0x000fc40000000014 */
[----:B------:R-:W0:Y:S01]  /*06e0*/  LDS R20, [R2+-0x480] ;  /* 0xfffb800002147984 */ /* 0x000e220000000800 */
[C---:B-1----:R-:W-:Y:S01]  /*06f0*/  FFMA R9, R22.reuse, R9, R29 ;  /* 0x0000000916097223 */ /* 0x042fe2000000001d */
[----:B------:R-:W-:Y:S02]  /*0700*/  FFMA R13, R22, R13, R12 ;  /* 0x0000000d160d7223 */ /* 0x000fe4000000000c */
[----:B------:R-:W1:Y:S01]  /*0710*/  LDS R22, [R2+-0x500] ;  /* 0xfffb000002167984 */ /* 0x000e620000000800 */
[C---:B--2---:R-:W-:Y:S01]  /*0720*/  FFMA R29, R21.reuse, R10, R8 ;  /* 0x0000000a151d7223 */ /* 0x044fe20000000008 */
[----:B------:R-:W-:Y:S02]  /*0730*/  FFMA R18, R21, R14, R19 ;  /* 0x0000000e15127223 */ /* 0x000fe40000000013 */
[----:B------:R-:W2:Y:S01]  /*0740*/  LDS R12, [R2+-0x4e0] ;  /* 0xfffb2000020c7984 */ /* 0x000ea20000000800 */
[C---:B---3--:R-:W-:Y:S01]  /*0750*/  FFMA R23, R28.reuse, R10, R23 ;  /* 0x0000000a1c177223 */ /* 0x048fe20000000017 */
[----:B------:R-:W-:-:S02]  /*0760*/  FFMA R28, R28, R14, R27 ;  /* 0x0000000e1c1c7223 */ /* 0x000fc4000000001b */
[----:B------:R-:W3:Y:S01]  /*0770*/  LDS R8, [R2+-0x460] ;  /* 0xfffba00002087984 */ /* 0x000ee20000000800 */
[C---:B----4-:R-:W-:Y:S01]  /*0780*/  FFMA R9, R24.reuse, R10, R9 ;  /* 0x0000000a18097223 */ /* 0x050fe20000000009 */
[----:B------:R-:W-:Y:S02]  /*0790*/  FFMA R13, R24, R14, R13 ;  /* 0x0000000e180d7223 */ /* 0x000fe4000000000d */
[----:B------:R-:W-:Y:S01]  /*07a0*/  LDS R24, [R2+-0x380] ;  /* 0xfffc800002187984 */ /* 0x000fe20000000800 */
[C---:B-----5:R-:W-:Y:S01]  /*07b0*/  FFMA R25, R26.reuse, R10, R25 ;  /* 0x0000000a1a197223 */ /* 0x060fe20000000019 */
[----:B------:R-:W-:Y:S01]  /*07c0*/  FFMA R17, R26, R14, R17 ;  /* 0x0000000e1a117223 */ /* 0x000fe20000000011 */
[C---:B0-----:R-:W-:Y:S01]  /*07d0*/  FFMA R29, R20.reuse, R11, R29 ;  /* 0x0000000b141d7223 */ /* 0x041fe2000000001d */
[----:B------:R-:W-:Y:S02]  /*07e0*/  FFMA R27, R20, R15, R18 ;  /* 0x0000000f141b7223 */ /* 0x000fe40000000012 */
[----:B------:R-:W-:Y:S01]  /*07f0*/  LDS R18, [R2+-0x400] ;  /* 0xfffc000002127984 */ /* 0x000fe20000000800 */
[C---:B-1----:R-:W-:Y:S01]  /*0800*/  FFMA R23, R22.reuse, R11, R23 ;  /* 0x0000000b16177223 */ /* 0x042fe20000000017 */
[----:B------:R-:W-:Y:S01]  /*0810*/  FFMA R28, R22, R15, R28 ;  /* 0x0000000f161c7223 */ /* 0x000fe2000000001c */
[C---:B--2---:R-:W-:Y:S01]  /*0820*/  FFMA R25, R12.reuse, R11, R25 ;  /* 0x0000000b0c197223 */ /* 0x044fe20000000019 */
[----:B------:R-:W-:Y:S01]  /*0830*/  FFMA R17, R12, R15, R17 ;  /* 0x0000000f0c117223 */ /* 0x000fe20000000011 */
[C---:B---3--:R-:W-:Y:S01]  /*0840*/  FFMA R19, R8.reuse, R11, R9 ;  /* 0x0000000b08137223 */ /* 0x048fe20000000009 */
[----:B------:R-:W-:-:S02]  /*0850*/  FFMA R21, R8, R15, R13 ;  /* 0x0000000f08157223 */ /* 0x000fc4000000000d */
[----:B------:R-:W0:Y:S04]  /*0860*/  LDS.128 R8, [R4+UR4+-0xf0] ;  /* 0xffff100404087984 */ /* 0x000e280008000c00 */
[----:B------:R-:W1:Y:S01]  /*0870*/  LDS.128 R12, [R4+UR4+0x10] ;  /* 0x00001004040c7984 */ /* 0x000e620008000c00 */
[----:B0-----:R-:W-:Y:S01]  /*0880*/  FFMA R23, R18, R8, R23 ;  /* 0x0000000812177223 */ /* 0x001fe20000000017 */
[----:B------:R-:W-:Y:S02]  /*0890*/  FFMA R26, R8, R24, R29 ;  /* 0x00000018081a7223 */ /* 0x000fe4000000001d */
[----:B------:R-:W-:Y:S01]  /*08a0*/  LDS R29, [R2+-0x260] ;  /* 0xfffda000021d7984 */ /* 0x000fe20000000800 */
[-C--:B-1----:R-:W-:Y:S01]  /*08b0*/  FFMA R28, R18, R12.reuse, R28 ;  /* 0x0000000c121c7223 */ /* 0x082fe2000000001c */
[----:B------:R-:W-:-:S02]  /*08c0*/  FFMA R24, R24, R12, R27 ;  /* 0x0000000c18187223 */ /* 0x000fc4000000001b */
[----:B------:R-:W0:Y:S04]  /*08d0*/  LDS R18, [R2+-0x3e0] ;  /* 0xfffc200002127984 */ /* 0x000e280000000800 */
[----:B------:R-:W1:Y:S01]  /*08e0*/  LDS R27, [R2+-0x360] ;  /* 0xfffca000021b7984 */ /* 0x000e620000000800 */
[----:B0-----:R-:W-:Y:S01]  /*08f0*/  FFMA R22, R8, R18, R25 ;  /* 0x0000001208167223 */ /* 0x001fe20000000019 */
[-C--:B------:R-:W-:Y:S02]  /*0900*/  FFMA R18, R18, R12.reuse, R17 ;  /* 0x0000000c12127223 */ /* 0x080fe40000000011 */
[----:B------:R-:W0:Y:S01]  /*0910*/  LDS R17, [R2+-0x300] ;  /* 0xfffd000002117984 */ /* 0x000e220000000800 */
[----:B-1----:R-:W-:Y:S01]  /*0920*/  FFMA R20, R8, R27, R19 ;  /* 0x0000001b08147223 */ /* 0x002fe20000000013 */
[----:B------:R-:W-:-:S02]  /*0930*/  FFMA R12, R27, R12, R21 ;  /* 0x0000000c1b0c7223 */ /* 0x000fc40000000015 */
[----:B------:R-:W1:Y:S04]  /*0940*/  LDS R19, [R2+-0x280] ;  /* 0xfffd800002137984 */ /* 0x000e680000000800 */
[----:B------:R-:W-:Y:S01]  /*0950*/  LDS R21, [R2+-0x180] ;  /* 0xfffe800002157984 */ /* 0x000fe20000000800 */
[C---:B0-----:R-:W-:Y:S01]  /*0960*/  FFMA R23, R17.reuse, R9, R23 ;  /* 0x0000000911177223 */ /* 0x041fe20000000017 */
[----:B------:R-:W-:Y:S02]  /*0970*/  FFMA R27, R17, R13, R28 ;  /* 0x0000000d111b7223 */ /* 0x000fe4000000001c */
[----:B------:R-:W0:Y:S01]  /*0980*/  LDS R17, [R2+-0x2e0] ;  /* 0xfffd200002117984 */ /* 0x000e220000000800 */
[C---:B-1----:R-:W-:Y:S01]  /*0990*/  FFMA R8, R19.reuse, R9, R26 ;  /* 0x0000000913087223 */ /* 0x042fe2000000001a */
[----:B------:R-:W-:-:S02]  /*09a0*/  FFMA R19, R19, R13, R24 ;  /* 0x0000000d13137223 */ /* 0x000fc40000000018 */
[----:B------:R-:W1:Y:S04]  /*09b0*/  LDS R28, [R2+-0x200] ;  /* 0xfffe0000021c7984 */ /* 0x000e680000000800 */
[----:B------:R-:W2:Y:S04]  /*09c0*/  LDS R24, [R2+-0x160] ;  /* 0xfffea00002187984 */ /* 0x000ea80000000800 */
[----:B------:R-:W3:Y:S01]  /*09d0*/  LDS R26, [R2+-0x1e0] ;  /* 0xfffe2000021a7984 */ /* 0x000ee20000000800 */
[C---:B0-----:R-:W-:Y:S01]  /*09e0*/  FFMA R25, R17.reuse, R9, R22 ;  /* 0x0000000911197223 */ /* 0x041fe20000000016 */
[----:B------:R-:W-:Y:S01]  /*09f0*/  FFMA R17, R17, R13, R18 ;  /* 0x0000000d11117223 */ /* 0x000fe20000000012 */
[C---:B------:R-:W-:Y:S01]  /*0a00*/  FFMA R9, R29.reuse, R9, R20 ;  /* 0x000000091d097223 */ /* 0x040fe20000000014 */
[----:B------:R-:W-:Y:S01]  /*0a10*/  FFMA R13, R29, R13, R12 ;  /* 0x0000000d1d0d7223 */ /* 0x000fe2000000000c */
[CC--:B------:R-:W-:Y:S01]  /*0a20*/  FFMA R29, R21.reuse, R10.reuse, R8 ;  /* 0x0000000a151d7223 */ /* 0x0c0fe20000000008 */
[----:B------:R-:W0:Y:S01]  /*0a30*/  LDS R22, [R2+-0x100] ;  /* 0xffff000002167984 */ /* 0x000e220000000800 */
[----:B-1----:R-:W-:Y:S01]  /*0a40*/  FFMA R23, R28, R10, R23 ;  /* 0x0000000a1c177223 */ /* 0x002fe20000000017 */
[----:B------:R-:W-:Y:S01]  /*0a50*/  FFMA R18, R21, R14, R19 ;  /* 0x0000000e15127223 */ /* 0x000fe20000000013 */
[C---:B--2---:R-:W-:Y:S01]  /*0a60*/  FFMA R9, R24.reuse, R10, R9 ;  /* 0x0000000a18097223 */ /* 0x044fe20000000009 */
[----:B------:R-:W1:Y:S01]  /*0a70*/  LDS R20, [R2+-0x80] ;  /* 0xffff800002147984 */ /* 0x000e620000000800 */
[-C--:B------:R-:W-:Y:S01]  /*0a80*/  FFMA R13, R24, R14.reuse, R13 ;  /* 0x0000000e180d7223 */ /* 0x080fe2000000000d */
[----:B------:R-:W-:Y:S01]  /*0a90*/  FFMA R28, R28, R14, R27 ;  /* 0x0000000e1c1c7223 */ /* 0x000fe2000000001b */
[C---:B---3--:R-:W-:Y:S01]  /*0aa0*/  FFMA R25, R26.reuse, R10, R25 ;  /* 0x0000000a1a197223 */ /* 0x048fe20000000019 */
[----:B------:R-:W2:Y:S01]  /*0ab0*/  LDS R12, [R2+-0xe0] ;  /* 0xffff2000020c7984 */ /* 0x000ea20000000800 */
[----:B------:R-:W-:-:S03]  /*0ac0*/  FFMA R17, R26, R14, R17 ;  /* 0x0000000e1a117223 */ /* 0x000fc60000000011 */
[----:B------:R-:W3:Y:S04]  /*0ad0*/  LDS R8, [R2+-0x60] ;  /* 0xffffa00002087984 */ /* 0x000ee80000000800 */
[----:B------:R-:W-:Y:S01]  /*0ae0*/  LDS R24, [R2+0x80] ;  /* 0x0000800002187984 */ /* 0x000fe20000000800 */
[C---:B0-----:R-:W-:Y:S01]  /*0af0*/  FFMA R23, R22.reuse, R11, R23 ;  /* 0x0000000b16177223 */ /* 0x041fe20000000017 */
[----:B------:R-:W-:Y:S01]  /*0b00*/  FFMA R28, R22, R15, R28 ;  /* 0x0000000f161c7223 */ /* 0x000fe2000000001c */
[C---:B-1----:R-:W-:Y:S01]  /*0b10*/  FFMA R29, R20.reuse, R11, R29 ;  /* 0x0000000b141d7223 */ /* 0x042fe2000000001d */
[----:B------:R-:W-:Y:S02]  /*0b20*/  FFMA R27, R20, R15, R18 ;  /* 0x0000000f141b7223 */ /* 0x000fe40000000012 */
[----:B------:R-:W-:Y:S01]  /*0b30*/  LDS R18, [R2] ;  /* 0x0000000002127984 */ /* 0x000fe20000000800 */
        /* <DEDUP_REMOVED lines=8> */
[----:B------:R-:W0:Y:S01]  /*0bc0*/  LDS R29, [R2+0x100] ;  /* 0x00010000021d7984 */ /* 0x000e220000000800 */
[-C--:B-1----:R-:W-:Y:S01]  /*0bd0*/  FFMA R28, R18, R12.reuse, R28 ;  /* 0x0000000c121c7223 */ /* 0x082fe2000000001c */
[----:B------:R-:W-:-:S02]  /*0be0*/  FFMA R24, R24, R12, R27 ;  /* 0x0000000c18187223 */ /* 0x000fc4000000001b */
[----:B------:R-:W1:Y:S04]  /*0bf0*/  LDS R18, [R2+0x20] ;  /* 0x0000200002127984 */ /* 0x000e680000000800 */
[----:B------:R-:W2:Y:S01]  /*0c00*/  LDS R27, [R2+0xa0] ;  /* 0x0000a000021b7984 */ /* 0x000ea20000000800 */
[C---:B0-----:R-:W-:Y:S01]  /*0c10*/  FFMA R23, R29.reuse, R9, R23 ;  /* 0x000000091d177223 */ /* 0x041fe20000000017 */
[----:B------:R-:W-:Y:S02]  /*0c20*/  FFMA R29, R29, R13, R28 ;  /* 0x0000000d1d1d7223 */ /* 0x000fe4000000001c */
[----:B------:R-:W0:Y:S01]  /*0c30*/  LDS R28, [R2+0x1a0] ;  /* 0x0001a000021c7984 */ /* 0x000e220000000800 */
[----:B-1----:R-:W-:Y:S01]  /*0c40*/  FFMA R22, R8, R18, R25 ;  /* 0x0000001208167223 */ /* 0x002fe20000000019 */
[----:B------:R-:W-:-:S02]  /*0c50*/  FFMA R18, R18, R12, R17 ;  /* 0x0000000c12127223 */ /* 0x000fc40000000011 */
[----:B------:R-:W1:Y:S01]  /*0c60*/  LDS R25, [R2+0x180] ;  /* 0x0001800002197984 */ /* 0x000e620000000800 */
[----:B--2---:R-:W-:Y:S01]  /*0c70*/  FFMA R20, R8, R27, R19 ;  /* 0x0000001b08147223 */ /* 0x004fe20000000013 */
[----:B------:R-:W-:Y:S02]  /*0c80*/  FFMA R12, R27, R12, R21 ;  /* 0x0000000c1b0c7223 */ /* 0x000fe40000000015 */
[----:B------:R-:W2:Y:S04]  /*0c90*/  LDS R17, [R2+0x120] ;  /* 0x0001200002117984 */ /* 0x000ea80000000800 */
[----:B------:R-:W3:Y:S01]  /*0ca0*/  LDS R27, [R2+0x280] ;  /* 0x00028000021b7984 */ /* 0x000ee20000000800 */
[----:B0-----:R-:W-:-:S03]  /*0cb0*/  FFMA R21, R28, R9, R20 ;  /* 0x000000091c157223 */ /* 0x001fc60000000014 */
[----:B------:R-:W-:Y:S01]  /*0cc0*/  LDS R20, [R2+0x320] ;  /* 0x0003200002147984 */ /* 0x000fe20000000800 */
[C---:B-1----:R-:W-:Y:S01]  /*0cd0*/  FFMA R8, R25.reuse, R9, R26 ;  /* 0x0000000919087223 */ /* 0x042fe2000000001a */
[----:B------:R-:W-:Y:S02]  /*0ce0*/  FFMA R25, R25, R13, R24 ;  /* 0x0000000d19197223 */ /* 0x000fe40000000018 */
[----:B------:R-:W0:Y:S01]  /*0cf0*/  LDS R26, [R2+0x2a0] ;  /* 0x0002a000021a7984 */ /* 0x000e220000000800 */
[C---:B--2---:R-:W-:Y:S01]  /*0d00*/  FFMA R19, R17.reuse, R9, R22 ;  /* 0x0000000911137223 */ /* 0x044fe20000000016 */
[-C--:B------:R-:W-:Y:S02]  /*0d10*/  FFMA R17, R17, R13.reuse, R18 ;  /* 0x0000000d11117223 */ /* 0x080fe40000000012 */
[----:B------:R-:W1:Y:S01]  /*0d20*/  LDS R24, [R2+0x200] ;  /* 0x0002000002187984 */ /* 0x000e620000000800 */
[----:B------:R-:W-:Y:S01]  /*0d30*/  FFMA R13, R28, R13, R12 ;  /* 0x0000000d1c0d7223 */ /* 0x000fe2000000000c */
[C---:B---3--:R-:W-:Y:S01]  /*0d40*/  FFMA R8, R27.reuse, R10, R8 ;  /* 0x0000000a1b087223 */ /* 0x048fe20000000008 */
[-C--:B------:R-:W-:Y:S01]  /*0d50*/  FFMA R12, R27, R14.reuse, R25 ;  /* 0x0000000e1b0c7223 */ /* 0x080fe20000000019 */
[----:B------:R-:W2:Y:S04]  /*0d60*/  LDS R28, [R2+0x220] ;  /* 0x00022000021c7984 */ /* 0x000ea80000000800 */
[----:B------:R-:W3:Y:S04]  /*0d70*/  LDS R9, [R2+0x380] ;  /* 0x0003800002097984 */ /* 0x000ee80000000800 */
[----:B------:R-:W4:Y:S01]  /*0d80*/  LDS R18, [R2+0x3a0] ;  /* 0x0003a00002127984 */ /* 0x000f220000000800 */
[----:B0-----:R-:W-:Y:S01]  /*0d90*/  FFMA R13, R26, R14, R13 ;  /* 0x0000000e1a0d7223 */ /* 0x001fe2000000000d */
[C---:B-1----:R-:W-:Y:S01]  /*0da0*/  FFMA R23, R24.reuse, R10, R23 ;  /* 0x0000000a18177223 */ /* 0x042fe20000000017 */
[----:B------:R-:W-:Y:S01]  /*0db0*/  FFMA R22, R24, R14, R29 ;  /* 0x0000000e18167223 */ /* 0x000fe2000000001d */
[-C--:B------:R-:W-:Y:S01]  /*0dc0*/  FFMA R29, R26, R10.reuse, R21 ;  /* 0x0000000a1a1d7223 */ /* 0x080fe20000000015 */
[----:B------:R-:W0:Y:S01]  /*0dd0*/  LDS R24, [R2+0x300] ;  /* 0x0003000002187984 */ /* 0x000e220000000800 */
[C---:B--2---:R-:W-:Y:S01]  /*0de0*/  FFMA R19, R28.reuse, R10, R19 ;  /* 0x0000000a1c137223 */ /* 0x044fe20000000013 */
[----:B------:R-:W-:-:S02]  /*0df0*/  FFMA R28, R28, R14, R17 ;  /* 0x0000000e1c1c7223 */ /* 0x000fc40000000011 */
[----:B------:R-:W-:Y:S01]  /*0e00*/  LDS R26, [R2+0x480] ;  /* 0x00048000021a7984 */ /* 0x000fe20000000800 */
[C---:B---3--:R-:W-:Y:S01]  /*0e10*/  FFMA R25, R9.reuse, R15, R12 ;  /* 0x0000000f09197223 */ /* 0x048fe2000000000c */
[C---:B------:R-:W-:Y:S01]  /*0e20*/  FFMA R19, R20.reuse, R11, R19 ;  /* 0x0000000b14137223 */ /* 0x040fe20000000013 */
[----:B------:R-:W-:Y:S01]  /*0e30*/  FFMA R27, R20, R15, R28 ;  /* 0x0000000f141b7223 */ /* 0x000fe2000000001c */
[C---:B----4-:R-:W-:Y:S01]  /*0e40*/  FFMA R29, R18.reuse, R11, R29 ;  /* 0x0000000b121d7223 */ /* 0x050fe2000000001d */
[----:B------:R-:W-:Y:S01]  /*0e50*/  FFMA R18, R18, R15, R13 ;  /* 0x0000000f12127223 */ /* 0x000fe2000000000d */
[C---:B0-----:R-:W-:Y:S01]  /*0e60*/  FFMA R17, R24.reuse, R11, R23 ;  /* 0x0000000b18117223 */ /* 0x041fe20000000017 */
[----:B------:R-:W-:Y:S01]  /*0e70*/  FFMA R21, R24, R15, R22 ;  /* 0x0000000f18157223 */ /* 0x000fe20000000016 */
[----:B------:R-:W-:Y:S01]  /*0e80*/  FFMA R23, R9, R11, R8 ;  /* 0x0000000b09177223 */ /* 0x000fe20000000008 */
[----:B------:R-:W-:Y:S04]  /*0e90*/  LDS R22, [R2+0x400] ;  /* 0x0004000002167984 */ /* 0x000fe80000000800 */
[----:B------:R-:W0:Y:S04]  /*0ea0*/  LDS.128 R8, [R4+UR4+-0xd0] ;  /* 0xffff300404087984 */ /* 0x000e280008000c00 */
[----:B------:R-:W1:Y:S01]  /*0eb0*/  LDS.128 R12, [R4+UR4+0x30] ;  /* 0x00003004040c7984 */ /* 0x000e620008000c00 */
[----:B------:R-:W-:-:S04]  /*0ec0*/  UIADD3 UR4, UPT, UPT, UR4, 0x40, URZ ;  /* 0x0000004004047890 */ /* 0x000fc8000fffe0ff */
[----:B------:R-:W-:Y:S01]  /*0ed0*/  UISETP.NE.AND UP0, UPT, UR4, 0x200, UPT ;  /* 0x000002000400788c */ /* 0x000fe2000bf05270 */
[----:B0-----:R-:W-:Y:S01]  /*0ee0*/  FFMA R20, R22, R8, R17 ;  /* 0x0000000816147223 */ /* 0x001fe20000000011 */
[----:B------:R-:W-:Y:S01]  /*0ef0*/  FFMA R24, R8, R26, R23 ;  /* 0x0000001a08187223 */ /* 0x000fe20000000017 */
[----:B------:R-:W0:Y:S01]  /*0f00*/  LDS R17, [R2+0x420] ;  /* 0x0004200002117984 */ /* 0x000e220000000800 */
[-C--:B-1----:R-:W-:Y:S01]  /*0f10*/  FFMA R22, R22, R12.reuse, R21 ;  /* 0x0000000c16167223 */ /* 0x082fe20000000015 */
[-C--:B------:R-:W-:Y:S02]  /*0f20*/  FFMA R26, R26, R12.reuse, R25 ;  /* 0x0000000c1a1a7223 */ /* 0x080fe40000000019 */
[----:B------:R-:W1:Y:S01]  /*0f30*/  LDS R21, [R2+0x4a0] ;  /* 0x0004a00002157984 */ /* 0x000e620000000800 */
[C---:B0-----:R-:W-:Y:S01]  /*0f40*/  FFMA R28, R8.reuse, R17, R19 ;  /* 0x00000011081c7223 */ /* 0x041fe20000000013 */
[-C--:B------:R-:W-:Y:S02]  /*0f50*/  FFMA R27, R17, R12.reuse, R27 ;  /* 0x0000000c111b7223 */ /* 0x080fe4000000001b */
[----:B------:R-:W0:Y:S01]  /*0f60*/  LDS R19, [R2+0x580] ;  /* 0x0005800002137984 */ /* 0x000e220000000800 */
[----:B-1----:R-:W-:Y:S01]  /*0f70*/  FFMA R18, R21, R12, R18 ;  /* 0x0000000c15127223 */ /* 0x002fe20000000012 */
[----:B------:R-:W-:-:S02]  /*0f80*/  FFMA R8, R8, R21, R29 ;  /* 0x0000001508087223 */ /* 0x000fc4000000001d */
[----:B------:R-:W1:Y:S04]  /*0f90*/  LDS R17, [R2+0x500] ;  /* 0x0005000002117984 */ /* 0x000e680000000800 */
[----:B------:R-:W2:Y:S04]  /*0fa0*/  LDS R12, [R2+0x520] ;  /* 0x00052000020c7984 */ /* 0x000ea80000000800 */
[----:B------:R-:W3:Y:S01]  /*0fb0*/  LDS R21, [R2+0x5a0] ;  /* 0x0005a00002157984 */ /* 0x000ee20000000800 */
[C---:B0-----:R-:W-:Y:S01]  /*0fc0*/  FFMA R25, R19.reuse, R9, R24 ;  /* 0x0000000913197223 */ /* 0x041fe20000000018 */
[----:B------:R-:W-:-:S02]  /*0fd0*/  FFMA R19, R19, R13, R26 ;  /* 0x0000000d13137223 */ /* 0x000fc4000000001a */
[----:B------:R-:W-:Y:S01]  /*0fe0*/  LDS R24, [R2+0x780] ;  /* 0x0007800002187984 */ /* 0x000fe20000000800 */
[C---:B-1----:R-:W-:Y:S01]  /*0ff0*/  FFMA R23, R17.reuse, R9, R20 ;  /* 0x0000000911177223 */ /* 0x042fe20000000014 */
[----:B------:R-:W-:Y:S02]  /*1000*/  FFMA R17, R17, R13, R22 ;  /* 0x0000000d11117223 */ /* 0x000fe40000000016 */
[----:B------:R-:W0:Y:S01]  /*1010*/  LDS R20, [R2+0x600] ;  /* 0x0006000002147984 */ /* 0x000e220000000800 */
[C---:B--2---:R-:W-:Y:S01]  /*1020*/  FFMA R29, R12.reuse, R9, R28 ;  /* 0x000000090c1d7223 */ /* 0x044fe2000000001c */
[----:B------:R-:W-:Y:S02]  /*1030*/  FFMA R27, R12, R13, R27 ;  /* 0x0000000d0c1b7223 */ /* 0x000fe4000000001b */
[----:B------:R-:W1:Y:S01]  /*1040*/  LDS R22, [R2+0x680] ;  /* 0x0006800002167984 */ /* 0x000e620000000800 */
[C---:B---3--:R-:W-:Y:S01]  /*1050*/  FFMA R9, R21.reuse, R9, R8 ;  /* 0x0000000915097223 */ /* 0x048fe20000000008 */
[----:B------:R-:W-:-:S02]  /*1060*/  FFMA R13, R21, R13, R18 ;  /* 0x0000000d150d7223 */ /* 0x000fc40000000012 */
[----:B------:R-:W2:Y:S04]  /*1070*/  LDS R12, [R2+0x6a0] ;  /* 0x0006a000020c7984 */ /* 0x000ea80000000800 */
[----:B------:R-:W3:Y:S04]  /*1080*/  LDS R8, [R2+0x620] ;  /* 0x0006200002087984 */ /* 0x000ee80000000800 */
[----:B------:R-:W4:Y:S01]  /*1090*/  LDS R26, [R2+0x720] ;  /* 0x00072000021a7984 */ /* 0x000f220000000800 */
[C---:B0-----:R-:W-:Y:S01]  /*10a0*/  FFMA R18, R20.reuse, R10, R23 ;  /* 0x0000000a14127223 */ /* 0x041fe20000000017 */
[----:B------:R-:W-:-:S02]  /*10b0*/  FFMA R20, R20, R14, R17 ;  /* 0x0000000e14147223 */ /* 0x000fc40000000011 */
[----:B------:R-:W0:Y:S01]  /*10c0*/  LDS R17, [R2+0x700] ;  /* 0x0007000002117984 */ /* 0x000e220000000800 */
[C---:B-1----:R-:W-:Y:S01]  /*10d0*/  FFMA R25, R22.reuse, R10, R25 ;  /* 0x0000000a16197223 */ /* 0x042fe20000000019 */
[----:B------:R-:W-:Y:S02]  /*10e0*/  FFMA R19, R22, R14, R19 ;  /* 0x0000000e16137223 */ /* 0x000fe40000000013 */
[----:B------:R1:W5:Y:S01]  /*10f0*/  LDS R22, [R2+0x7a0] ;  /* 0x0007a00002167984 */ /* 0x0003620000000800 */
[C---:B--2---:R-:W-:Y:S01]  /*1100*/  FFMA R9, R12.reuse, R10, R9 ;  /* 0x0000000a0c097223 */ /* 0x044fe20000000009 */
[----:B------:R-:W-:Y:S01]  /*1110*/  FFMA R13, R12, R14, R13 ;  /* 0x0000000e0c0d7223 */ /* 0x000fe2000000000d */
[C---:B------:R-:W-:Y:S01]  /*1120*/  FFMA R25, R24.reuse, R11, R25 ;  /* 0x0000000b18197223 */ /* 0x040fe20000000019 */
[----:B------:R-:W-:Y:S01]  /*1130*/  FFMA R19, R24, R15, R19 ;  /* 0x0000000f18137223 */ /* 0x000fe20000000013 */
[C---:B---3--:R-:W-:Y:S01]  /*1140*/  FFMA R29, R8.reuse, R10, R29 ;  /* 0x0000000a081d7223 */ /* 0x048fe2000000001d */
[----:B------:R-:W-:Y:S01]  /*1150*/  FFMA R27, R8, R14, R27 ;  /* 0x0000000e081b7223 */ /* 0x000fe2000000001b */
[----:B-1----:R-:W-:-:S02]  /*1160*/  IADD3 R2, PT, PT, R2, 0x1000, RZ ;  /* 0x0000100002027810 */ /* 0x002fc40007ffe0ff */
[C---:B----4-:R-:W-:Y:S01]  /*1170*/  FFMA R29, R26.reuse, R11, R29 ;  /* 0x0000000b1a1d7223 */ /* 0x050fe2000000001d */
[----:B------:R-:W-:Y:S01]  /*1180*/  FFMA R27, R26, R15, R27 ;  /* 0x0000000f1a1b7223 */ /* 0x000fe2000000001b */
[C---:B0-----:R-:W-:Y:S01]  /*1190*/  FFMA R21, R17.reuse, R11, R18 ;  /* 0x0000000b11157223 */ /* 0x041fe20000000012 */
[----:B------:R-:W-:Y:S01]  /*11a0*/  FFMA R17, R17, R15, R20 ;  /* 0x0000000f11117223 */ /* 0x000fe20000000014 */
[C---:B-----5:R-:W-:Y:S01]  /*11b0*/  FFMA R23, R22.reuse, R11, R9 ;  /* 0x0000000b16177223 */ /* 0x060fe20000000009 */
[----:B------:R-:W-:Y:S01]  /*11c0*/  FFMA R22, R22, R15, R13 ;  /* 0x0000000f16167223 */ /* 0x000fe2000000000d */
[----:B------:R-:W-:Y:S06]  /*11d0*/  BRA.U UP0, `(.L_x_0) ;  /* 0xfffffff100d07547 */ /* 0x000fec000b83ffff */
[----:B------:R-:W-:Y:S05]  /*11e0*/  @P0 BRA `(.L_x_1) ;  /* 0xffffffec00c00947 */ /* 0x000fea000383ffff */
[----:B------:R-:W0:Y:S01]  /*11f0*/  LDC.64 R4, c[0x0][0x390] ;  /* 0x0000e400ff047b82 */ /* 0x000e220000000a00 */
[----:B------:R-:W-:Y:S01]  /*1200*/  IMAD R3, R3, 0x1880, R6 ;  /* 0x0000188003037824 */ /* 0x000fe200078e0206 */
[----:B------:R-:W-:-:S03]  /*1210*/  SHF.L.U32 R0, R0, 0x1c, RZ ;  /* 0x0000001c00007819 */ /* 0x000fc600000006ff */
[----:B------:R-:W-:Y:S01]  /*1220*/  IMAD R16, R16, 0x1c0, R3 ;  /* 0x000001c010107824 */ /* 0x000fe200078e0203 */
[----:B------:R-:W-:-:S04]  /*1230*/  SHF.R.S32.HI R0, RZ, 0x1f, R0 ;  /* 0x0000001fff007819 */ /* 0x000fc80000011400 */
[----:B------:R-:W-:Y:S02]  /*1240*/  LEA R7, R7, R16, 0x3 ;  /* 0x0000001007077211 */ /* 0x000fe400078e18ff */
[----:B------:R-:W-:-:S04]  /*1250*/  LOP3.LUT R0, R0, 0x70, RZ, 0xc0, !PT ;  /* 0x0000007000007812 */ /* 0x000fc800078ec0ff */
[----:B------:R-:W-:-:S05]  /*1260*/  IADD3 R7, PT, PT, R0, R7, RZ ;  /* 0x0000000700077210 */ /* 0x000fca0007ffe0ff */
[----:B0-----:R-:W-:-:S05]  /*1270*/  IMAD.WIDE.U32 R4, R7, 0x4, R4 ;  /* 0x0000000407047825 */ /* 0x001fca00078e0004 */
[----:B------:R-:W-:Y:S04]  /*1280*/  STG.E desc[UR8][R4.64], R21 ;  /* 0x0000001504007986 */ /* 0x000fe8000c101908 */
[----:B------:R-:W-:Y:S04]  /*1290*/  STG.E desc[UR8][R4.64+0x380], R25 ;  /* 0x0003801904007986 */ /* 0x000fe8000c101908 */
[----:B------:R-:W-:Y:S04]  /*12a0*/  STG.E desc[UR8][R4.64+0xe0], R29 ;  /* 0x0000e01d04007986 */ /* 0x000fe8000c101908 */
[----:B------:R-:W-:Y:S04]  /*12b0*/  STG.E desc[UR8][R4.64+0x460], R23 ;  /* 0x0004601704007986 */ /* 0x000fe8000c101908 */
[----:B------:R-:W-:Y:S04]  /*12c0*/  STG.E desc[UR8][R4.64+0x3100], R17 ;  /* 0x0031001104007986 */ /* 0x000fe8000c101908 */
[----:B------:R-:W-:Y:S04]  /*12d0*/  STG.E desc[UR8][R4.64+0x3480], R19 ;  /* 0x0034801304007986 */ /* 0x000fe8000c101908 */
[----:B------:R-:W-:Y:S04]  /*12e0*/  STG.E desc[UR8][R4.64+0x31e0], R27 ;  /* 0x0031e01b04007986 */ /* 0x000fe8000c101908 */
[----:B------:R-:W-:Y:S01]  /*12f0*/  STG.E desc[UR8][R4.64+0x3560], R22 ;  /* 0x0035601604007986 */ /* 0x000fe2000c101908 */
[----:B------:R-:W-:Y:S05]  /*1300*/  EXIT ;  /* 0x000000000000794d */ /* 0x000fea0003800000 */
.L_x_2:
[----:B------:R-:W-:-:S00]  /*1310*/  BRA `(.L_x_2) ;  /* 0xfffffffc00fc7947 */ /* 0x000fc0000383ffff */
[----:B------:R-:W-:-:S00]  /*1320*/  NOP ;  /* 0x0000000000007918 */ /* 0x000fc00000000000 */
        /* <DEDUP_REMOVED lines=13> */
.L_x_3:


//--------------------- .nv.shared.candidate4     --------------------------
	.section	.nv.shared.candidate4,"aw",@nobits
	.sectionflags	@""
	.align	4
.nv.shared.candidate4:
	.zero		33792


//--------------------- .nv.shared.reserved.0     --------------------------
	.section	.nv.shared.reserved.0,"aw",@nobits
	.weak		__nv_reservedSMEM_offset_0_alias
	.size		__nv_reservedSMEM_offset_0_alias, 0, 64
	.other		__nv_reservedSMEM_offset_0_alias,@"STO_CUDA_RESERVED_SHARED STV_DEFAULT"
__nv_reservedSMEM_offset_0_alias:
	.zero		0
	.zero		64


//--------------------- .nv.constant0.candidate4  --------------------------
	.section	.nv.constant0.candidate4,"a",@progbits
	.sectionflags	@""
	.align	4
.nv.constant0.candidate4:
	.zero		920


//--------------------- SYMBOLS --------------------------

	.type		.nv.reservedSmem.offset0,@object
	.size		.nv.reservedSmem.offset0,0x4
	.type		.nv.reservedSmem.cap,@object
	.size		.nv.reservedSmem.cap,0x4
